	.headerflags	@"EF_CUDA_TEXMODE_UNIFIED EF_CUDA_64BIT_ADDRESS EF_CUDA_ACCELERATORS EF_CUDA_SM90 EF_CUDA_VIRTUAL_SM(EF_CUDA_SM90)"
	.elftype	@"ET_EXEC"


//--------------------- .nv.info                  --------------------------
	.section	.nv.info,"",@"SHT_CUDA_INFO"
	.align	4


	//----- nvinfo : EIATTR_REGCOUNT
	.align		4
        /*0000*/ 	.byte	0x04, 0x2f
        /*0002*/ 	.short	(.L_1 - .L_0)
	.align		4
.L_0:
        /*0004*/ 	.word	index@(triton_poi_fused_add_30)
        /*0008*/ 	.word	0x00000030


	//----- nvinfo : EIATTR_MIN_STACK_SIZE
	.align		4
.L_1:
        /*000c*/ 	.byte	0x04, 0x12
        /*000e*/ 	.short	(.L_3 - .L_2)
	.align		4
.L_2:
        /*0010*/ 	.word	index@(triton_poi_fused_add_30)
        /*0014*/ 	.word	0x00000000


	//----- nvinfo : EIATTR_FRAME_SIZE
	.align		4
.L_3:
        /*0018*/ 	.byte	0x04, 0x11
        /*001a*/ 	.short	(.L_5 - .L_4)
	.align		4
.L_4:
        /*001c*/ 	.word	index@(triton_poi_fused_add_30)
        /*0020*/ 	.word	0x00000000


	//----- nvinfo : EIATTR_MIN_STACK_SIZE
	.align		4
.L_5:
        /*0024*/ 	.byte	0x04, 0x12
        /*0026*/ 	.short	(.L_7 - .L_6)
	.align		4
.L_6:
        /*0028*/ 	.word	index@(triton_poi_fused_add_30)
        /*002c*/ 	.word	0x00000000
.L_7:


//--------------------- .nv.info.triton_poi_fused_add_30 --------------------------
	.section	.nv.info.triton_poi_fused_add_30,"",@"SHT_CUDA_INFO"
	.sectionflags	@""
	.align	4


	//----- nvinfo : EIATTR_CUDA_API_VERSION
	.align		4
        /*0000*/ 	.byte	0x04, 0x37
        /*0002*/ 	.short	(.L_9 - .L_8)
.L_8:
        /*0004*/ 	.word	0x0000007c


	//----- nvinfo : EIATTR_KPARAM_INFO
	.align		4
.L_9:
        /*0008*/ 	.byte	0x04, 0x17
        /*000a*/ 	.short	(.L_11 - .L_10)
.L_10:
        /*000c*/ 	.word	0x00000000
        /*0010*/ 	.short	0x0005
        /*0012*/ 	.short	0x0024
        /*0014*/ 	.byte	0x00, 0xf0, 0x11, 0x00


	//----- nvinfo : EIATTR_KPARAM_INFO
	.align		4
.L_11:
        /*0018*/ 	.byte	0x04, 0x17
        /*001a*/ 	.short	(.L_13 - .L_12)
.L_12:
        /*001c*/ 	.word	0x00000000
        /*0020*/ 	.short	0x0004
        /*0022*/ 	.short	0x0020
        /*0024*/ 	.byte	0x00, 0xf0, 0x11, 0x00


	//----- nvinfo : EIATTR_KPARAM_INFO
	.align		4
.L_13:
        /*0028*/ 	.byte	0x04, 0x17
        /*002a*/ 	.short	(.L_15 - .L_14)
.L_14:
        /*002c*/ 	.word	0x00000000
        /*0030*/ 	.short	0x0003
        /*0032*/ 	.short	0x0018
        /*0034*/ 	.byte	0x00, 0xf4, 0x21, 0x00


	//----- nvinfo : EIATTR_KPARAM_INFO
	.align		4
.L_15:
        /*0038*/ 	.byte	0x04, 0x17
        /*003a*/ 	.short	(.L_17 - .L_16)
.L_16:
        /*003c*/ 	.word	0x00000000
        /*0040*/ 	.short	0x0002
        /*0042*/ 	.short	0x0010
        /*0044*/ 	.byte	0x00, 0xf4, 0x21, 0x00


	//----- nvinfo : EIATTR_KPARAM_INFO
	.align		4
.L_17:
        /*0048*/ 	.byte	0x04, 0x17
        /*004a*/ 	.short	(.L_19 - .L_18)
.L_18:
        /*004c*/ 	.word	0x00000000
        /*0050*/ 	.short	0x0001
        /*0052*/ 	.short	0x0008
        /*0054*/ 	.byte	0x00, 0xf4, 0x21, 0x00


	//----- nvinfo : EIATTR_KPARAM_INFO
	.align		4
.L_19:
        /*0058*/ 	.byte	0x04, 0x17
        /*005a*/ 	.short	(.L_21 - .L_20)
.L_20:
        /*005c*/ 	.word	0x00000000
        /*0060*/ 	.short	0x0000
        /*0062*/ 	.short	0x0000
        /*0064*/ 	.byte	0x00, 0xf4, 0x21, 0x00


	//----- nvinfo : EIATTR_SPARSE_MMA_MASK
	.align		4
.L_21:
        /*0068*/ 	.byte	0x03, 0x50
        /*006a*/ 	.short	0x0000


	//----- nvinfo : EIATTR_MAXREG_COUNT
	.align		4
        /*006c*/ 	.byte	0x03, 0x1b
        /*006e*/ 	.short	0x00ff


	//----- nvinfo : EIATTR_EXIT_INSTR_OFFSETS
	.align		4
        /*0070*/ 	.byte	0x04, 0x1c
        /*0072*/ 	.short	(.L_23 - .L_22)


	//   ....[0]....
.L_22:
        /*0074*/ 	.word	0x00000d20


	//   ....[1]....
        /*0078*/ 	.word	0x00000d40


	//----- nvinfo : EIATTR_REQNTID
	.align		4
.L_23:
        /*007c*/ 	.byte	0x04, 0x10
        /*007e*/ 	.short	(.L_25 - .L_24)
.L_24:
        /*0080*/ 	.word	0x00000100
        /*0084*/ 	.word	0x00000001
        /*0088*/ 	.word	0x00000001


	//----- nvinfo : EIATTR_CBANK_PARAM_SIZE
	.align		4
.L_25:
        /*008c*/ 	.byte	0x03, 0x19
        /*008e*/ 	.short	0x0028


	//----- nvinfo : EIATTR_PARAM_CBANK
	.align		4
        /*0090*/ 	.byte	0x04, 0x0a
        /*0092*/ 	.short	(.L_27 - .L_26)
	.align		4
.L_26:
        /*0094*/ 	.word	index@(.nv.constant0.triton_poi_fused_add_30)
        /*0098*/ 	.short	0x0210
        /*009a*/ 	.short	0x0028


	//----- nvinfo : EIATTR_SW_WAR
	.align		4
.L_27:
        /*009c*/ 	.byte	0x04, 0x36
        /*009e*/ 	.short	(.L_29 - .L_28)
.L_28:
        /*00a0*/ 	.word	0x00000008
.L_29:


//--------------------- .nv.callgraph             --------------------------
	.section	.nv.callgraph,"",@"SHT_CUDA_CALLGRAPH"
	.align	4
	.sectionentsize	8
	.align		4
        /*0000*/ 	.word	0x00000000
	.align		4
        /*0004*/ 	.word	0xffffffff
	.align		4
        /*0008*/ 	.word	0x00000000
	.align		4
        /*000c*/ 	.word	0xfffffffe
	.align		4
        /*0010*/ 	.word	0x00000000
	.align		4
        /*0014*/ 	.word	0xfffffffd
	.align		4
        /*0018*/ 	.word	0x00000000
	.align		4
        /*001c*/ 	.word	0xfffffffc


//--------------------- .text.triton_poi_fused_add_30 --------------------------
	.section	.text.triton_poi_fused_add_30,"ax",@progbits
	.sectionflags	@"SHF_BARRIERS=1"
	.align	128
        .global         triton_poi_fused_add_30
        .type           triton_poi_fused_add_30,@function
        .size           triton_poi_fused_add_30,(.L_x_1 - triton_poi_fused_add_30)
        .other          triton_poi_fused_add_30,@"STO_CUDA_ENTRY STV_DEFAULT"
triton_poi_fused_add_30:
.text.triton_poi_fused_add_30:
[----:B------:R-:W0:Y:S01]  /*0000*/  LDC R1, c[0x0][0x28] ;  /* 0x00000a00ff017b82 */ /* 0x000e220000000800 */
[----:B------:R-:W1:Y:S07]  /*0010*/  S2R R2, SR_TID.X ;  /* 0x0000000000027919 */ /* 0x000e6e0000002100 */
[----:B------:R-:W2:Y:S01]  /*0020*/  LDC.64 R4, c[0x0][0x218] ;  /* 0x00008600ff047b82 */ /* 0x000ea20000000a00 */
[----:B------:R-:W-:Y:S02]  /*0030*/  CS2R R16, SRZ ;  /* 0x0000000000107805 */ /* 0x000fe4000001ff00 */
[----:B------:R-:W-:Y:S01]  /*0040*/  CS2R R18, SRZ ;  /* 0x0000000000127805 */ /* 0x000fe2000001ff00 */
[----:B------:R-:W3:Y:S01]  /*0050*/  S2R R29, SR_CTAID.X ;  /* 0x00000000001d7919 */ /* 0x000ee20000002500 */
[----:B------:R-:W-:Y:S01]  /*0060*/  ULDC.64 UR6, c[0x0][0x208] ;  /* 0x0000820000067ab9 */ /* 0x000fe20000000a00 */
[----:B------:R-:W-:Y:S01]  /*0070*/  CS2R R14, SRZ ;  /* 0x00000000000e7805 */ /* 0x000fe2000001ff00 */
[----:B------:R-:W4:Y:S01]  /*0080*/  S2R R3, SR_CTAID.Y ;  /* 0x0000000000037919 */ /* 0x000f220000002600 */
[----:B-1----:R-:W-:Y:S01]  /*0090*/  SHF.R.U32.HI R8, RZ, 0x6, R2 ;  /* 0x00000006ff087819 */ /* 0x002fe20000011602 */
[----:B------:R-:W-:-:S02]  /*00a0*/  IMAD.SHL.U32 R0, R2, 0x4, RZ ;  /* 0x0000000402007824 */ /* 0x000fc400078e00ff */
[----:B---3--:R-:W-:Y:S01]  /*00b0*/  IMAD.SHL.U32 R29, R29, 0x10, RZ ;  /* 0x000000101d1d7824 */ /* 0x008fe200078e00ff */
[----:B------:R-:W-:Y:S02]  /*00c0*/  SGXT.U32 R8, R8, 0x2 ;  /* 0x000000020808781a */ /* 0x000fe40000000000 */
[----:B------:R-:W-:Y:S02]  /*00d0*/  LOP3.LUT R6, R0, 0xfc, RZ, 0xc0, !PT ;  /* 0x000000fc00067812 */ /* 0x000fe400078ec0ff */
[----:B------:R-:W-:Y:S02]  /*00e0*/  LOP3.LUT R7, R29, R8, RZ, 0xfc, !PT ;  /* 0x000000081d077212 */ /* 0x000fe400078efcff */
[----:B----4-:R-:W-:Y:S02]  /*00f0*/  PRMT R6, R6, 0x6540, R3 ;  /* 0x0000654006067816 */ /* 0x010fe40000000003 */
[----:B------:R-:W-:Y:S02]  /*0100*/  LOP3.LUT R9, R29, 0x4, R8, 0xfe, !PT ;  /* 0x000000041d097812 */ /* 0x000fe400078efe08 */
[C---:B------:R-:W-:Y:S01]  /*0110*/  ISETP.GE.AND P0, PT, R7.reuse, 0x10, PT ;  /* 0x000000100700780c */ /* 0x040fe20003f06270 */
[--C-:B------:R-:W-:Y:S01]  /*0120*/  IMAD R21, R7, 0x800, R6.reuse ;  /* 0x0000080007157824 */ /* 0x100fe200078e0206 */
[----:B------:R-:W-:Y:S01]  /*0130*/  LOP3.LUT R11, R29, 0x8, R8, 0xfe, !PT ;  /* 0x000000081d0b7812 */ /* 0x000fe200078efe08 */
[C---:B------:R-:W-:Y:S01]  /*0140*/  IMAD R23, R9.reuse, 0x800, R6 ;  /* 0x0000080009177824 */ /* 0x040fe200078e0206 */
[----:B------:R-:W-:Y:S01]  /*0150*/  ISETP.GE.AND P1, PT, R9, 0x10, PT ;  /* 0x000000100900780c */ /* 0x000fe20003f26270 */
[----:B--2---:R-:W-:Y:S01]  /*0160*/  IMAD.WIDE R20, R21, 0x4, R4 ;  /* 0x0000000415147825 */ /* 0x004fe200078e0204 */
[----:B------:R-:W-:-:S02]  /*0170*/  LOP3.LUT R13, R29, 0xc, R8, 0xfe, !PT ;  /* 0x0000000c1d0d7812 */ /* 0x000fc400078efe08 */
[----:B------:R-:W-:Y:S02]  /*0180*/  CS2R R8, SRZ ;  /* 0x0000000000087805 */ /* 0x000fe4000001ff00 */
[C---:B------:R-:W-:Y:S01]  /*0190*/  ISETP.GE.AND P2, PT, R11.reuse, 0x10, PT ;  /* 0x000000100b00780c */ /* 0x040fe20003f46270 */
[--C-:B------:R-:W-:Y:S01]  /*01a0*/  IMAD R25, R11, 0x800, R6.reuse ;  /* 0x000008000b197824 */ /* 0x100fe200078e0206 */
[C---:B------:R-:W-:Y:S01]  /*01b0*/  ISETP.GE.AND P3, PT, R13.reuse, 0x10, PT ;  /* 0x000000100d00780c */ /* 0x040fe20003f66270 */
[----:B------:R-:W-:Y:S01]  /*01c0*/  IMAD R27, R13, 0x800, R6 ;  /* 0x000008000d1b7824 */ /* 0x000fe200078e0206 */
[----:B------:R-:W-:Y:S01]  /*01d0*/  CS2R R12, SRZ ;  /* 0x00000000000c7805 */ /* 0x000fe2000001ff00 */
[--C-:B------:R-:W-:Y:S01]  /*01e0*/  IMAD.WIDE R22, R23, 0x4, R4.reuse ;  /* 0x0000000417167825 */ /* 0x100fe200078e0204 */
[----:B------:R1:W2:Y:S01]  /*01f0*/  @!P0 LDG.E.EL.128 R16, desc[UR6][R20.64] ;  /* 0x0000000614108981 */ /* 0x0002a2000c2e1d00 */
[----:B------:R-:W-:Y:S02]  /*0200*/  CS2R R10, SRZ ;  /* 0x00000000000a7805 */ /* 0x000fe4000001ff00 */
[----:B------:R-:W-:Y:S01]  /*0210*/  IMAD.WIDE R24, R25, 0x4, R4 ;  /* 0x0000000419187825 */ /* 0x000fe200078e0204 */
[----:B------:R3:W4:Y:S01]  /*0220*/  @!P1 LDG.E.EL.128 R12, desc[UR6][R22.64] ;  /* 0x00000006160c9981 */ /* 0x000722000c2e1d00 */
[----:B------:R-:W-:-:S02]  /*0230*/  CS2R R6, SRZ ;  /* 0x0000000000067805 */ /* 0x000fc4000001ff00 */
[----:B------:R-:W-:Y:S01]  /*0240*/  IMAD.WIDE R26, R27, 0x4, R4 ;  /* 0x000000041b1a7825 */ /* 0x000fe200078e0204 */
[----:B------:R-:W-:Y:S01]  /*0250*/  CS2R R4, SRZ ;  /* 0x0000000000047805 */ /* 0x000fe2000001ff00 */
[----:B------:R5:W4:Y:S05]  /*0260*/  @!P2 LDG.E.EL.128 R8, desc[UR6][R24.64] ;  /* 0x000000061808a981 */ /* 0x000b2a000c2e1d00 */
[----:B------:R3:W4:Y:S01]  /*0270*/  @!P3 LDG.E.EL.128 R4, desc[UR6][R26.64] ;  /* 0x000000061a04b981 */ /* 0x000722000c2e1d00 */
[----:B------:R-:W5:Y:S01]  /*0280*/  S2UR UR5, SR_CgaCtaId ;  /* 0x00000000000579c3 */ /* 0x000f620000008800 */
[----:B------:R-:W-:Y:S02]  /*0290*/  LOP3.LUT R28, R29, 0xc, R0, 0xf8, !PT ;  /* 0x0000000c1d1c7812 */ /* 0x000fe400078ef800 */
[----:B------:R-:W-:Y:S01]  /*02a0*/  SHF.R.U32.HI R0, RZ, 0x2, R2 ;  /* 0x00000002ff007819 */ /* 0x000fe20000011602 */
[----:B-1----:R-:W-:-:S03]  /*02b0*/  IMAD.SHL.U32 R20, R2, 0x40, RZ ;  /* 0x0000004002147824 */ /* 0x002fc600078e00ff */
[----:B------:R-:W-:Y:S01]  /*02c0*/  SGXT.U32 R0, R0, 0x6 ;  /* 0x000000060000781a */ /* 0x000fe20000000000 */
[----:B------:R-:W-:Y:S01]  /*02d0*/  IMAD.SHL.U32 R21, R3, 0x100, RZ ;  /* 0x0000010003157824 */ /* 0x000fe200078e00ff */
[----:B------:R-:W-:Y:S01]  /*02e0*/  SHF.R.U32.HI R29, RZ, 0x6, R2 ;  /* 0x00000006ff1d7819 */ /* 0x000fe20000011602 */
[----:B------:R-:W-:Y:S01]  /*02f0*/  UMOV UR4, 0x400 ;  /* 0x0000040000047882 */ /* 0x000fe20000000000 */
[----:B---3--:R-:W-:Y:S02]  /*0300*/  LOP3.LUT R22, R20, 0xfc0, RZ, 0xc0, !PT ;  /* 0x00000fc014167812 */ /* 0x008fe400078ec0ff */
[--C-:B------:R-:W-:Y:S02]  /*0310*/  PRMT R20, R0, 0x6540, R3.reuse ;  /* 0x0000654000147816 */ /* 0x100fe40000000003 */
[----:B-----5:R-:W-:Y:S02]  /*0320*/  SHF.R.S32.HI R24, RZ, 0x17, R3 ;  /* 0x00000017ff187819 */ /* 0x020fe40000011403 */
[----:B------:R-:W-:-:S02]  /*0330*/  SGXT.U32 R29, R29, 0x2 ;  /* 0x000000021d1d781a */ /* 0x000fc40000000000 */
[----:B------:R-:W-:Y:S02]  /*0340*/  LOP3.LUT R23, R21, 0x40, R0, 0xfe, !PT ;  /* 0x0000004015177812 */ /* 0x000fe400078efe00 */
[----:B------:R-:W-:Y:S01]  /*0350*/  LOP3.LUT R25, R21, 0x80, R0, 0xfe, !PT ;  /* 0x0000008015197812 */ /* 0x000fe200078efe00 */
[----:B0-----:R-:W-:Y:S01]  /*0360*/  UPRMT UR4, UR5, 0x654, UR4 ;  /* 0x0000065405047896 */ /* 0x001fe20008000004 */
[----:B------:R-:W-:Y:S01]  /*0370*/  LOP3.LUT R27, R21, 0xc0, R0, 0xfe, !PT ;  /* 0x000000c0151b7812 */ /* 0x000fe200078efe00 */
[----:B------:R-:W-:Y:S01]  /*0380*/  IMAD R21, R20, 0x10, R28 ;  /* 0x0000001014157824 */ /* 0x000fe200078e021c */
[----:B------:R-:W-:Y:S02]  /*0390*/  SGXT R20, R24, 0x1 ;  /* 0x000000011814781a */ /* 0x000fe40000000200 */
[C---:B------:R-:W-:Y:S02]  /*03a0*/  LOP3.LUT R24, R22.reuse, R29, RZ, 0xfc, !PT ;  /* 0x0000001d16187212 */ /* 0x040fe400078efcff */
[----:B------:R-:W-:-:S02]  /*03b0*/  LEA.HI R29, R22, UR4, RZ, 0x1e ;  /* 0x00000004161d7c11 */ /* 0x000fc4000f8ff0ff */
[----:B------:R-:W-:Y:S01]  /*03c0*/  LOP3.LUT R26, R22, 0x10, RZ, 0xfc, !PT ;  /* 0x00000010161a7812 */ /* 0x000fe200078efcff */
[--C-:B------:R-:W-:Y:S01]  /*03d0*/  IMAD R23, R23, 0x10, R28.reuse ;  /* 0x0000001017177824 */ /* 0x100fe200078e021c */
[----:B------:R-:W-:Y:S01]  /*03e0*/  ISETP.GE.AND P0, PT, R28, 0x10, PT ;  /* 0x000000101c00780c */ /* 0x000fe20003f06270 */
[--C-:B------:R-:W-:Y:S02]  /*03f0*/  IMAD R25, R25, 0x10, R28.reuse ;  /* 0x0000001019197824 */ /* 0x100fe400078e021c */
[----:B------:R-:W-:Y:S01]  /*0400*/  IMAD R27, R27, 0x10, R28 ;  /* 0x000000101b1b7824 */ /* 0x000fe200078e021c */
[----:B------:R-:W-:Y:S01]  /*0410*/  LOP3.LUT R28, R22, 0x20, RZ, 0xfc, !PT ;  /* 0x00000020161c7812 */ /* 0x000fe200078efcff */
[----:B------:R-:W-:Y:S01]  /*0420*/  IMAD R33, R24, 0x4, R29 ;  /* 0x0000000418217824 */ /* 0x000fe200078e021d */
[----:B------:R-:W-:Y:S02]  /*0430*/  LOP3.LUT R22, R22, 0x30, RZ, 0xfc, !PT ;  /* 0x0000003016167812 */ /* 0x000fe400078efcff */
[----:B------:R-:W-:-:S02]  /*0440*/  LEA.HI R29, R26, UR4, RZ, 0x1e ;  /* 0x000000041a1d7c11 */ /* 0x000fc4000f8ff0ff */
[----:B------:R-:W-:Y:S02]  /*0450*/  LEA.HI R37, R22, UR4, RZ, 0x1e ;  /* 0x0000000416257c11 */ /* 0x000fe4000f8ff0ff */
[----:B------:R-:W-:Y:S01]  /*0460*/  LEA.HI R31, R28, UR4, RZ, 0x1e ;  /* 0x000000041c1f7c11 */ /* 0x000fe2000f8ff0ff */
[C---:B------:R-:W-:Y:S02]  /*0470*/  IMAD R22, R24.reuse, 0x4, R29 ;  /* 0x0000000418167824 */ /* 0x040fe400078e021d */
[----:B------:R-:W0:Y:S02]  /*0480*/  LDC.64 R28, c[0x0][0x210] ;  /* 0x00008400ff1c7b82 */ /* 0x000e240000000a00 */
[C---:B------:R-:W-:Y:S02]  /*0490*/  IMAD R35, R24.reuse, 0x4, R31 ;  /* 0x0000000418237824 */ /* 0x040fe400078e021f */
[----:B------:R-:W-:-:S04]  /*04a0*/  IMAD R24, R24, 0x4, R37 ;  /* 0x0000000418187824 */ /* 0x000fc800078e0225 */
[----:B------:R-:W1:Y:S01]  /*04b0*/  LDC.64 R30, c[0x0][0x220] ;  /* 0x00008800ff1e7b82 */ /* 0x000e620000000a00 */
[----:B------:R-:W-:Y:S01]  /*04c0*/  PRMT R3, R2, 0x6540, R3 ;  /* 0x0000654002037816 */ /* 0x000fe20000000003 */
[----:B0-----:R-:W-:-:S04]  /*04d0*/  IMAD.WIDE R36, R25, 0x4, R28 ;  /* 0x0000000419247825 */ /* 0x001fc800078e021c */
[----:B------:R-:W-:Y:S01]  /*04e0*/  IMAD.WIDE R38, R27, 0x4, R28 ;  /* 0x000000041b267825 */ /* 0x000fe200078e021c */
[----:B------:R-:W-:-:S04]  /*04f0*/  LEA.HI R20, R20, R3, RZ, 0x9 ;  /* 0x0000000314147211 */ /* 0x000fc800078f48ff */
[----:B------:R-:W-:-:S05]  /*0500*/  LOP3.LUT R20, R20, 0xfffffe00, RZ, 0xc0, !PT ;  /* 0xfffffe0014147812 */ /* 0x000fca00078ec0ff */
[----:B------:R-:W-:-:S04]  /*0510*/  IMAD.IADD R3, R3, 0x1, -R20 ;  /* 0x0000000103037824 */ /* 0x000fc800078e0a14 */
[----:B-1----:R-:W-:Y:S01]  /*0520*/  IMAD.WIDE R30, R3, 0x4, R30 ;  /* 0x00000004031e7825 */ /* 0x002fe200078e021e */
[----:B--2---:R-:W-:Y:S04]  /*0530*/  STS [R33], R16 ;  /* 0x0000001021007388 */ /* 0x004fe80000000800 */
[----:B------:R-:W-:Y:S04]  /*0540*/  STS [R22+0x40], R17 ;  /* 0x0000401116007388 */ /* 0x000fe80000000800 */
[----:B------:R-:W-:Y:S04]  /*0550*/  STS [R35+0x80], R18 ;  /* 0x0000801223007388 */ /* 0x000fe80000000800 */
[----:B------:R-:W-:Y:S04]  /*0560*/  STS [R24+0xc0], R19 ;  /* 0x0000c01318007388 */ /* 0x000fe80000000800 */
[----:B----4-:R-:W-:Y:S04]  /*0570*/  STS [R33+0x10], R12 ;  /* 0x0000100c21007388 */ /* 0x010fe80000000800 */
[----:B------:R0:W-:Y:S04]  /*0580*/  STS [R22+0x50], R13 ;  /* 0x0000500d16007388 */ /* 0x0001e80000000800 */
[----:B------:R-:W-:Y:S04]  /*0590*/  STS [R35+0x90], R14 ;  /* 0x0000900e23007388 */ /* 0x000fe80000000800 */
[----:B------:R1:W-:Y:S04]  /*05a0*/  STS [R24+0xd0], R15 ;  /* 0x0000d00f18007388 */ /* 0x0003e80000000800 */
[----:B------:R-:W-:Y:S04]  /*05b0*/  STS [R33+0x20], R8 ;  /* 0x0000200821007388 */ /* 0x000fe80000000800 */
[----:B------:R2:W-:Y:S04]  /*05c0*/  STS [R22+0x60], R9 ;  /* 0x0000600916007388 */ /* 0x0005e80000000800 */
[----:B------:R-:W-:Y:S04]  /*05d0*/  STS [R35+0xa0], R10 ;  /* 0x0000a00a23007388 */ /* 0x000fe80000000800 */
[----:B------:R3:W-:Y:S04]  /*05e0*/  STS [R24+0xe0], R11 ;  /* 0x0000e00b18007388 */ /* 0x0007e80000000800 */
[----:B------:R4:W-:Y:S01]  /*05f0*/  STS [R33+0x30], R4 ;  /* 0x0000300421007388 */ /* 0x0009e20000000800 */
[----:B0-----:R-:W-:-:S03]  /*0600*/  CS2R R12, SRZ ;  /* 0x00000000000c7805 */ /* 0x001fc6000001ff00 */
[----:B------:R0:W-:Y:S01]  /*0610*/  STS [R22+0x70], R5 ;  /* 0x0000700516007388 */ /* 0x0001e20000000800 */
[----:B-1----:R-:W-:Y:S02]  /*0620*/  CS2R R14, SRZ ;  /* 0x00000000000e7805 */ /* 0x002fe4000001ff00 */
[----:B------:R-:W-:Y:S01]  /*0630*/  CS2R R16, SRZ ;  /* 0x0000000000107805 */ /* 0x000fe2000001ff00 */
[----:B------:R1:W-:Y:S01]  /*0640*/  STS [R35+0xb0], R6 ;  /* 0x0000b00623007388 */ /* 0x0003e20000000800 */
[----:B------:R-:W-:Y:S02]  /*0650*/  CS2R R18, SRZ ;  /* 0x0000000000127805 */ /* 0x000fe4000001ff00 */
[----:B--2---:R-:W-:Y:S02]  /*0660*/  CS2R R8, SRZ ;  /* 0x0000000000087805 */ /* 0x004fe4000001ff00 */
[----:B---3--:R-:W-:Y:S01]  /*0670*/  CS2R R10, SRZ ;  /* 0x00000000000a7805 */ /* 0x008fe2000001ff00 */
[----:B------:R2:W-:Y:S01]  /*0680*/  STS [R24+0xf0], R7 ;  /* 0x0000f00718007388 */ /* 0x0005e20000000800 */
[----:B----4-:R-:W-:Y:S01]  /*0690*/  IMAD.WIDE R32, R21, 0x4, R28 ;  /* 0x0000000415207825 */ /* 0x010fe200078e021c */
[----:B0-----:R-:W-:-:S03]  /*06a0*/  CS2R R4, SRZ ;  /* 0x0000000000047805 */ /* 0x001fc6000001ff00 */
[----:B------:R-:W3:Y:S01]  /*06b0*/  @!P0 LDG.E.EL.128 R8, desc[UR6][R36.64] ;  /* 0x0000000624088981 */ /* 0x000ee2000c2e1d00 */
[----:B-1----:R-:W-:-:S03]  /*06c0*/  IMAD.WIDE R34, R23, 0x4, R28 ;  /* 0x0000000417227825 */ /* 0x002fc600078e021c */
[----:B------:R0:W4:Y:S01]  /*06d0*/  @!P0 LDG.E.EL.128 R12, desc[UR6][R32.64] ;  /* 0x00000006200c8981 */ /* 0x000122000c2e1d00 */
[----:B--2---:R-:W-:-:S03]  /*06e0*/  CS2R R6, SRZ ;  /* 0x0000000000067805 */ /* 0x004fc6000001ff00 */
[----:B------:R-:W2:Y:S04]  /*06f0*/  @!P0 LDG.E.EL.128 R16, desc[UR6][R34.64] ;  /* 0x0000000622108981 */ /* 0x000ea8000c2e1d00 */
[----:B------:R1:W5:Y:S01]  /*0700*/  @!P0 LDG.E.EL.128 R4, desc[UR6][R38.64] ;  /* 0x0000000626048981 */ /* 0x000362000c2e1d00 */
[----:B------:R-:W-:Y:S06]  /*0710*/  BAR.SYNC.DEFER_BLOCKING 0x0 ;  /* 0x0000000000007b1d */ /* 0x000fec0000010000 */
[----:B------:R0:W2:Y:S01]  /*0720*/  LDG.E.EL R29, desc[UR6][R30.64] ;  /* 0x000000061e1d7981 */ /* 0x0000a2000c2e1900 */
[----:B------:R-:W0:Y:S01]  /*0730*/  S2R R26, SR_TID.X ;  /* 0x00000000001a7919 */ /* 0x000e220000002100 */
[----:B------:R-:W-:-:S05]  /*0740*/  IMAD.SHL.U32 R3, R2, 0x4, RZ ;  /* 0x0000000402037824 */ /* 0x000fca00078e00ff */
[----:B------:R-:W-:-:S04]  /*0750*/  LOP3.LUT R3, R3, 0x3fc, RZ, 0xc0, !PT ;  /* 0x000003fc03037812 */ /* 0x000fc800078ec0ff */
[C---:B------:R-:W-:Y:S02]  /*0760*/  LOP3.LUT R20, R3.reuse, 0x400, RZ, 0xfc, !PT ;  /* 0x0000040003147812 */ /* 0x040fe400078efcff */
[C---:B------:R-:W-:Y:S02]  /*0770*/  LOP3.LUT R22, R3.reuse, 0x800, RZ, 0xfc, !PT ;  /* 0x0000080003167812 */ /* 0x040fe400078efcff */
[----:B------:R-:W-:Y:S02]  /*0780*/  LOP3.LUT R24, R3, 0xc00, RZ, 0xfc, !PT ;  /* 0x00000c0003187812 */ /* 0x000fe400078efcff */
[----:B------:R-:W-:Y:S02]  /*0790*/  SHF.R.U32.HI R20, RZ, 0x2, R20 ;  /* 0x00000002ff147819 */ /* 0x000fe40000011614 */
[----:B------:R-:W-:Y:S02]  /*07a0*/  SHF.R.U32.HI R22, RZ, 0x2, R22 ;  /* 0x00000002ff167819 */ /* 0x000fe40000011616 */
[----:B------:R-:W-:-:S02]  /*07b0*/  SHF.R.U32.HI R24, RZ, 0x2, R24 ;  /* 0x00000002ff187819 */ /* 0x000fc40000011618 */
[----:B------:R-:W-:Y:S02]  /*07c0*/  LOP3.LUT R2, R2, 0xfc, RZ, 0xc0, !PT ;  /* 0x000000fc02027812 */ /* 0x000fe400078ec0ff */
[----:B------:R-:W-:Y:S02]  /*07d0*/  LOP3.LUT R20, R20, 0x1fc, RZ, 0xc0, !PT ;  /* 0x000001fc14147812 */ /* 0x000fe400078ec0ff */
[----:B------:R-:W-:Y:S02]  /*07e0*/  LOP3.LUT R22, R22, 0x2fc, RZ, 0xc0, !PT ;  /* 0x000002fc16167812 */ /* 0x000fe400078ec0ff */
[----:B------:R-:W-:Y:S01]  /*07f0*/  LOP3.LUT R24, R24, 0x3fc, RZ, 0xc0, !PT ;  /* 0x000003fc18187812 */ /* 0x000fe200078ec0ff */
[----:B------:R-:W-:Y:S02]  /*0800*/  VIADD R2, R2, UR4 ;  /* 0x0000000402027c36 */ /* 0x000fe40008000000 */
[----:B------:R-:W-:Y:S01]  /*0810*/  VIADD R20, R20, UR4 ;  /* 0x0000000414147c36 */ /* 0x000fe20008000000 */
[----:B0-----:R-:W-:Y:S01]  /*0820*/  SHF.R.U32.HI R41, RZ, 0x2, R26 ;  /* 0x00000002ff297819 */ /* 0x001fe2000001161a */
[----:B------:R-:W-:Y:S01]  /*0830*/  VIADD R22, R22, UR4 ;  /* 0x0000000416167c36 */ /* 0x000fe20008000000 */
[----:B------:R-:W-:Y:S01]  /*0840*/  LOP3.LUT R44, R26, 0xff, RZ, 0xc0, !PT ;  /* 0x000000ff1a2c7812 */ /* 0x000fe200078ec0ff */
[----:B------:R-:W-:-:S02]  /*0850*/  VIADD R26, R24, UR4 ;  /* 0x00000004181a7c36 */ /* 0x000fc40008000000 */
[C---:B------:R-:W-:Y:S02]  /*0860*/  IMAD R24, R3.reuse, 0x4, R2 ;  /* 0x0000000403187824 */ /* 0x040fe400078e0202 */
[C---:B------:R-:W-:Y:S02]  /*0870*/  IMAD R33, R3.reuse, 0x4, R20 ;  /* 0x0000000403217824 */ /* 0x040fe400078e0214 */
[C---:B-1----:R-:W-:Y:S01]  /*0880*/  IMAD R38, R3.reuse, 0x4, R22 ;  /* 0x0000000403267824 */ /* 0x042fe200078e0216 */
[----:B------:R-:W-:Y:S01]  /*0890*/  LDS R2, [R24] ;  /* 0x0000000018027984 */ /* 0x000fe20000000800 */
[----:B------:R-:W-:-:S03]  /*08a0*/  IMAD R42, R3, 0x4, R26 ;  /* 0x00000004032a7824 */ /* 0x000fc600078e021a */
[----:B------:R-:W-:Y:S04]  /*08b0*/  LDS R3, [R24+0x4] ;  /* 0x0000040018037984 */ /* 0x000fe80000000800 */
[----:B------:R-:W-:Y:S04]  /*08c0*/  LDS R39, [R24+0x8] ;  /* 0x0000080018277984 */ /* 0x000fe80000000800 */
[----:B------:R-:W-:Y:S04]  /*08d0*/  LDS R40, [R24+0xc] ;  /* 0x00000c0018287984 */ /* 0x000fe80000000800 */
[----:B------:R-:W-:Y:S04]  /*08e0*/  LDS R34, [R33+0x1000] ;  /* 0x0010000021227984 */ /* 0x000fe80000000800 */
[----:B------:R-:W-:Y:S04]  /*08f0*/  LDS R35, [R33+0x1004] ;  /* 0x0010040021237984 */ /* 0x000fe80000000800 */
[----:B------:R-:W-:Y:S04]  /*0900*/  LDS R36, [R33+0x1008] ;  /* 0x0010080021247984 */ /* 0x000fe80000000800 */
[----:B------:R0:W-:Y:S04]  /*0910*/  LDS R37, [R33+0x100c] ;  /* 0x00100c0021257984 */ /* 0x0001e80000000800 */
[----:B------:R-:W-:Y:S04]  /*0920*/  LDS R28, [R38+0x2000] ;  /* 0x00200000261c7984 */ /* 0x000fe80000000800 */
[----:B------:R-:W-:Y:S04]  /*0930*/  LDS R31, [R38+0x2004] ;  /* 0x00200400261f7984 */ /* 0x000fe80000000800 */
[----:B------:R-:W-:Y:S04]  /*0940*/  LDS R30, [R38+0x2008] ;  /* 0x00200800261e7984 */ /* 0x000fe80000000800 */
[----:B------:R-:W-:Y:S04]  /*0950*/  LDS R32, [R38+0x200c] ;  /* 0x00200c0026207984 */ /* 0x000fe80000000800 */
[----:B------:R-:W-:Y:S04]  /*0960*/  LDS R20, [R42+0x3000] ;  /* 0x003000002a147984 */ /* 0x000fe80000000800 */
[----:B------:R-:W-:Y:S04]  /*0970*/  LDS R22, [R42+0x3004] ;  /* 0x003004002a167984 */ /* 0x000fe80000000800 */
[----:B------:R-:W-:Y:S04]  /*0980*/  LDS R24, [R42+0x3008] ;  /* 0x003008002a187984 */ /* 0x000fe80000000800 */
[----:B------:R-:W-:Y:S01]  /*0990*/  LDS R26, [R42+0x300c] ;  /* 0x00300c002a1a7984 */ /* 0x000fe20000000800 */
[----:B------:R-:W-:Y:S01]  /*09a0*/  LEA R44, R44, UR4, 0x3 ;  /* 0x000000042c2c7c11 */ /* 0x000fe2000f8e18ff */
[----:B------:R-:W-:Y:S01]  /*09b0*/  BAR.SYNC.DEFER_BLOCKING 0x0 ;  /* 0x0000000000007b1d */ /* 0x000fe20000010000 */
[----:B------:R-:W-:-:S04]  /*09c0*/  SGXT.U32 R41, R41, 0x6 ;  /* 0x000000062929781a */ /* 0x000fc80000000000 */
[----:B------:R-:W-:Y:S02]  /*09d0*/  LEA R41, R41, UR4, 0x3 ;  /* 0x0000000429297c11 */ /* 0x000fe4000f8e18ff */
[----:B0-----:R-:W-:-:S04]  /*09e0*/  LOP3.LUT R33, R0, 0x40, RZ, 0xfc, !PT ;  /* 0x0000004000217812 */ /* 0x001fc800078efcff */
[----:B------:R-:W-:Y:S02]  /*09f0*/  LEA R43, R33, UR4, 0x3 ;  /* 0x00000004212b7c11 */ /* 0x000fe4000f8e18ff */
[C---:B------:R-:W-:Y:S02]  /*0a00*/  LOP3.LUT R33, R0.reuse, 0x80, RZ, 0xfc, !PT ;  /* 0x0000008000217812 */ /* 0x040fe400078efcff */
[----:B------:R-:W-:Y:S02]  /*0a10*/  LOP3.LUT R0, R0, 0xc0, RZ, 0xfc, !PT ;  /* 0x000000c000007812 */ /* 0x000fe400078efcff */
[----:B------:R-:W-:Y:S02]  /*0a20*/  LEA R33, R33, UR4, 0x3 ;  /* 0x0000000421217c11 */ /* 0x000fe4000f8e18ff */
[----:B------:R-:W-:Y:S01]  /*0a30*/  LEA R0, R0, UR4, 0x3 ;  /* 0x0000000400007c11 */ /* 0x000fe2000f8e18ff */
[----:B--2---:R-:W-:Y:S01]  /*0a40*/  STS [R44], R29 ;  /* 0x0000001d2c007388 */ /* 0x004fe20000000800 */
[----:B------:R-:W-:Y:S06]  /*0a50*/  BAR.SYNC.DEFER_BLOCKING 0x0 ;  /* 0x0000000000007b1d */ /* 0x000fec0000010000 */
[----:B------:R-:W0:Y:S04]  /*0a60*/  LDS R41, [R41] ;  /* 0x0000000029297984 */ /* 0x000e280000000800 */
[----:B------:R-:W1:Y:S04]  /*0a70*/  LDS R38, [R43] ;  /* 0x000000002b267984 */ /* 0x000e680000000800 */
[----:B------:R-:W2:Y:S04]  /*0a80*/  LDS R33, [R33] ;  /* 0x0000000021217984 */ /* 0x000ea80000000800 */
[----:B------:R1:W2:Y:S01]  /*0a90*/  LDS R29, [R0] ;  /* 0x00000000001d7984 */ /* 0x0002a20000000800 */
[--C-:B0-----:R-:W-:Y:S01]  /*0aa0*/  FADD R45, R2, R41.reuse ;  /* 0x00000029022d7221 */ /* 0x101fe20000000000 */
[----:B------:R-:W-:-:S04]  /*0ab0*/  FADD R2, R3, R41 ;  /* 0x0000002903027221 */ /* 0x000fc80000000000 */
[----:B----4-:R-:W-:Y:S02]  /*0ac0*/  FADD R13, R2, R13 ;  /* 0x0000000d020d7221 */ /* 0x010fe40000000000 */
[----:B------:R-:W0:Y:S01]  /*0ad0*/  LDC.64 R2, c[0x0][0x228] ;  /* 0x00008a00ff027b82 */ /* 0x000e220000000a00 */
[--C-:B-1----:R-:W-:Y:S01]  /*0ae0*/  FADD R0, R35, R38.reuse ;  /* 0x0000002623007221 */ /* 0x102fe20000000000 */
[----:B------:R-:W-:Y:S01]  /*0af0*/  FADD R39, R39, R41 ;  /* 0x0000002927277221 */ /* 0x000fe20000000000 */
[----:B------:R-:W-:Y:S02]  /*0b00*/  FADD R35, R36, R38 ;  /* 0x0000002624237221 */ /* 0x000fe40000000000 */
[----:B------:R-:W-:Y:S01]  /*0b10*/  FADD R17, R0, R17 ;  /* 0x0000001100117221 */ /* 0x000fe20000000000 */
[--C-:B--2---:R-:W-:Y:S01]  /*0b20*/  FADD R0, R31, R33.reuse ;  /* 0x000000211f007221 */ /* 0x104fe20000000000 */
[----:B------:R-:W-:Y:S01]  /*0b30*/  FADD R31, R30, R33 ;  /* 0x000000211e1f7221 */ /* 0x000fe20000000000 */
[----:B------:R-:W-:Y:S01]  /*0b40*/  FADD R14, R39, R14 ;  /* 0x0000000e270e7221 */ /* 0x000fe20000000000 */
[----:B------:R-:W-:Y:S01]  /*0b50*/  FADD R40, R40, R41 ;  /* 0x0000002928287221 */ /* 0x000fe20000000000 */
[--C-:B------:R-:W-:Y:S01]  /*0b60*/  FADD R39, R34, R38.reuse ;  /* 0x0000002622277221 */ /* 0x100fe20000000000 */
[----:B------:R-:W-:Y:S01]  /*0b70*/  FADD R22, R22, R29 ;  /* 0x0000001d16167221 */ /* 0x000fe20000000000 */
[----:B------:R-:W-:Y:S01]  /*0b80*/  FADD R38, R37, R38 ;  /* 0x0000002625267221 */ /* 0x000fe20000000000 */
[----:B------:R-:W-:Y:S01]  /*0b90*/  FADD R18, R35, R18 ;  /* 0x0000001223127221 */ /* 0x000fe20000000000 */
[--C-:B------:R-:W-:Y:S01]  /*0ba0*/  FADD R35, R28, R33.reuse ;  /* 0x000000211c237221 */ /* 0x100fe20000000000 */
[----:B------:R-:W-:Y:S01]  /*0bb0*/  FADD R32, R32, R33 ;  /* 0x0000002120207221 */ /* 0x000fe20000000000 */
[----:B---3--:R-:W-:Y:S01]  /*0bc0*/  FADD R10, R31, R10 ;  /* 0x0000000a1f0a7221 */ /* 0x008fe20000000000 */
[----:B------:R-:W-:Y:S01]  /*0bd0*/  FADD R31, R20, R29 ;  /* 0x0000001d141f7221 */ /* 0x000fe20000000000 */
[----:B------:R-:W-:Y:S01]  /*0be0*/  FADD R12, R45, R12 ;  /* 0x0000000c2d0c7221 */ /* 0x000fe20000000000 */
[----:B------:R-:W-:Y:S01]  /*0bf0*/  FADD R15, R40, R15 ;  /* 0x0000000f280f7221 */ /* 0x000fe20000000000 */
[----:B-----5:R-:W-:Y:S01]  /*0c00*/  FADD R5, R22, R5 ;  /* 0x0000000516057221 */ /* 0x020fe20000000000 */
[----:B------:R-:W-:Y:S01]  /*0c10*/  FADD R16, R39, R16 ;  /* 0x0000001027107221 */ /* 0x000fe20000000000 */
[----:B------:R-:W-:Y:S01]  /*0c20*/  FADD R19, R38, R19 ;  /* 0x0000001326137221 */ /* 0x000fe20000000000 */
[----:B------:R-:W-:Y:S01]  /*0c30*/  FADD R33, R24, R29 ;  /* 0x0000001d18217221 */ /* 0x000fe20000000000 */
[----:B0-----:R-:W-:-:S04]  /*0c40*/  IMAD.WIDE R20, R21, 0x4, R2 ;  /* 0x0000000415147825 */ /* 0x001fc800078e0202 */
[----:B------:R-:W-:Y:S01]  /*0c50*/  FADD R8, R35, R8 ;  /* 0x0000000823087221 */ /* 0x000fe20000000000 */
[----:B------:R-:W-:Y:S01]  /*0c60*/  FADD R9, R0, R9 ;  /* 0x0000000900097221 */ /* 0x000fe20000000000 */
[----:B------:R-:W-:Y:S01]  /*0c70*/  FADD R11, R32, R11 ;  /* 0x0000000b200b7221 */ /* 0x000fe20000000000 */
[--C-:B------:R-:W-:Y:S01]  /*0c80*/  IMAD.WIDE R22, R23, 0x4, R2.reuse ;  /* 0x0000000417167825 */ /* 0x100fe200078e0202 */
[----:B------:R0:W-:Y:S03]  /*0c90*/  @!P0 STG.E.128 desc[UR6][R20.64], R12 ;  /* 0x0000000c14008986 */ /* 0x0001e6000c101d06 */
[----:B------:R-:W-:-:S04]  /*0ca0*/  IMAD.WIDE R24, R25, 0x4, R2 ;  /* 0x0000000419187825 */ /* 0x000fc800078e0202 */
[----:B------:R-:W-:Y:S01]  /*0cb0*/  FADD R26, R26, R29 ;  /* 0x0000001d1a1a7221 */ /* 0x000fe20000000000 */
[----:B------:R0:W-:Y:S01]  /*0cc0*/  @!P0 STG.E.128 desc[UR6][R22.64], R16 ;  /* 0x0000001016008986 */ /* 0x0001e2000c101d06 */
[----:B------:R-:W-:-:S03]  /*0cd0*/  FADD R4, R31, R4 ;  /* 0x000000041f047221 */ /* 0x000fc60000000000 */
[----:B------:R0:W-:Y:S01]  /*0ce0*/  @!P0 STG.E.128 desc[UR6][R24.64], R8 ;  /* 0x0000000818008986 */ /* 0x0001e2000c101d06 */
[----:B------:R-:W-:Y:S01]  /*0cf0*/  FADD R6, R33, R6 ;  /* 0x0000000621067221 */ /* 0x000fe20000000000 */
[----:B------:R-:W-:Y:S01]  /*0d00*/  FADD R7, R26, R7 ;  /* 0x000000071a077221 */ /* 0x000fe20000000000 */
[----:B------:R-:W-:Y:S01]  /*0d10*/  IMAD.WIDE R2, R27, 0x4, R2 ;  /* 0x000000041b027825 */ /* 0x000fe200078e0202 */
[----:B0-----:R-:W-:Y:S06]  /*0d20*/  @P0 EXIT ;  /* 0x000000000000094d */ /* 0x001fec0003800000 */
[----:B------:R-:W-:Y:S01]  /*0d30*/  STG.E.128 desc[UR6][R2.64], R4 ;  /* 0x0000000402007986 */ /* 0x000fe2000c101d06 */
[----:B------:R-:W-:Y:S05]  /*0d40*/  EXIT ;  /* 0x000000000000794d */ /* 0x000fea0003800000 */
.L_x_0:
[----:B------:R-:W-:-:S00]  /*0d50*/  BRA `(.L_x_0) ;  /* 0xfffffffc00fc7947 */ /* 0x000fc0000383ffff */
[----:B------:R-:W-:-:S00]  /*0d60*/  NOP ;  /* 0x0000000000007918 */ /* 0x000fc00000000000 */
        /* <DEDUP_REMOVED lines=9> */
.L_x_1:


//--------------------- .nv.shared.triton_poi_fused_add_30 --------------------------
	.section	.nv.shared.triton_poi_fused_add_30,"aw",@nobits
	.sectionflags	@""
	.align	16
	.zero		1024


//--------------------- .nv.constant0.triton_poi_fused_add_30 --------------------------
	.section	.nv.constant0.triton_poi_fused_add_30,"a",@progbits
	.sectionflags	@""
	.align	4
.nv.constant0.triton_poi_fused_add_30:
	.zero		568
